	.headerflags	@"EF_CUDA_TEXMODE_UNIFIED EF_CUDA_64BIT_ADDRESS EF_CUDA_ACCELERATORS EF_CUDA_SM90 EF_CUDA_VIRTUAL_SM(EF_CUDA_SM90)"
	.elftype	@"ET_EXEC"


//--------------------- .nv.info                  --------------------------
	.section	.nv.info,"",@"SHT_CUDA_INFO"
	.align	4


	//----- nvinfo : EIATTR_REGCOUNT
	.align		4
        /*0000*/ 	.byte	0x04, 0x2f
        /*0002*/ 	.short	(.L_1 - .L_0)
	.align		4
.L_0:
        /*0004*/ 	.word	index@(triton_poi_fused_add_addmm_20)
        /*0008*/ 	.word	0x00000013


	//----- nvinfo : EIATTR_MIN_STACK_SIZE
	.align		4
.L_1:
        /*000c*/ 	.byte	0x04, 0x12
        /*000e*/ 	.short	(.L_3 - .L_2)
	.align		4
.L_2:
        /*0010*/ 	.word	index@(triton_poi_fused_add_addmm_20)
        /*0014*/ 	.word	0x00000000


	//----- nvinfo : EIATTR_FRAME_SIZE
	.align		4
.L_3:
        /*0018*/ 	.byte	0x04, 0x11
        /*001a*/ 	.short	(.L_5 - .L_4)
	.align		4
.L_4:
        /*001c*/ 	.word	index@(triton_poi_fused_add_addmm_20)
        /*0020*/ 	.word	0x00000000


	//----- nvinfo : EIATTR_MIN_STACK_SIZE
	.align		4
.L_5:
        /*0024*/ 	.byte	0x04, 0x12
        /*0026*/ 	.short	(.L_7 - .L_6)
	.align		4
.L_6:
        /*0028*/ 	.word	index@(triton_poi_fused_add_addmm_20)
        /*002c*/ 	.word	0x00000000
.L_7:


//--------------------- .nv.info.triton_poi_fused_add_addmm_20 --------------------------
	.section	.nv.info.triton_poi_fused_add_addmm_20,"",@"SHT_CUDA_INFO"
	.sectionflags	@""
	.align	4


	//----- nvinfo : EIATTR_CUDA_API_VERSION
	.align		4
        /*0000*/ 	.byte	0x04, 0x37
        /*0002*/ 	.short	(.L_9 - .L_8)
.L_8:
        /*0004*/ 	.word	0x0000007c


	//----- nvinfo : EIATTR_KPARAM_INFO
	.align		4
.L_9:
        /*0008*/ 	.byte	0x04, 0x17
        /*000a*/ 	.short	(.L_11 - .L_10)
.L_10:
        /*000c*/ 	.word	0x00000000
        /*0010*/ 	.short	0x0004
        /*0012*/ 	.short	0x0020
        /*0014*/ 	.byte	0x00, 0xf0, 0x11, 0x00


	//----- nvinfo : EIATTR_KPARAM_INFO
	.align		4
.L_11:
        /*0018*/ 	.byte	0x04, 0x17
        /*001a*/ 	.short	(.L_13 - .L_12)
.L_12:
        /*001c*/ 	.word	0x00000000
        /*0020*/ 	.short	0x0003
        /*0022*/ 	.short	0x0018
        /*0024*/ 	.byte	0x00, 0xf4, 0x21, 0x00


	//----- nvinfo : EIATTR_KPARAM_INFO
	.align		4
.L_13:
        /*0028*/ 	.byte	0x04, 0x17
        /*002a*/ 	.short	(.L_15 - .L_14)
.L_14:
        /*002c*/ 	.word	0x00000000
        /*0030*/ 	.short	0x0002
        /*0032*/ 	.short	0x0010
        /*0034*/ 	.byte	0x00, 0xf4, 0x21, 0x00


	//----- nvinfo : EIATTR_KPARAM_INFO
	.align		4
.L_15:
        /*0038*/ 	.byte	0x04, 0x17
        /*003a*/ 	.short	(.L_17 - .L_16)
.L_16:
        /*003c*/ 	.word	0x00000000
        /*0040*/ 	.short	0x0001
        /*0042*/ 	.short	0x0008
        /*0044*/ 	.byte	0x00, 0xf4, 0x21, 0x00


	//----- nvinfo : EIATTR_KPARAM_INFO
	.align		4
.L_17:
        /*0048*/ 	.byte	0x04, 0x17
        /*004a*/ 	.short	(.L_19 - .L_18)
.L_18:
        /*004c*/ 	.word	0x00000000
        /*0050*/ 	.short	0x0000
        /*0052*/ 	.short	0x0000
        /*0054*/ 	.byte	0x00, 0xf4, 0x21, 0x00


	//----- nvinfo : EIATTR_SPARSE_MMA_MASK
	.align		4
.L_19:
        /*0058*/ 	.byte	0x03, 0x50
        /*005a*/ 	.short	0x0000


	//----- nvinfo : EIATTR_MAXREG_COUNT
	.align		4
        /*005c*/ 	.byte	0x03, 0x1b
        /*005e*/ 	.short	0x00ff


	//----- nvinfo : EIATTR_EXIT_INSTR_OFFSETS
	.align		4
        /*0060*/ 	.byte	0x04, 0x1c
        /*0062*/ 	.short	(.L_21 - .L_20)


	//   ....[0]....
.L_20:
        /*0064*/ 	.word	0x00000250


	//   ....[1]....
        /*0068*/ 	.word	0x00000270


	//----- nvinfo : EIATTR_REQNTID
	.align		4
.L_21:
        /*006c*/ 	.byte	0x04, 0x10
        /*006e*/ 	.short	(.L_23 - .L_22)
.L_22:
        /*0070*/ 	.word	0x00000020
        /*0074*/ 	.word	0x00000001
        /*0078*/ 	.word	0x00000001


	//----- nvinfo : EIATTR_CBANK_PARAM_SIZE
	.align		4
.L_23:
        /*007c*/ 	.byte	0x03, 0x19
        /*007e*/ 	.short	0x0024


	//----- nvinfo : EIATTR_PARAM_CBANK
	.align		4
        /*0080*/ 	.byte	0x04, 0x0a
        /*0082*/ 	.short	(.L_25 - .L_24)
	.align		4
.L_24:
        /*0084*/ 	.word	index@(.nv.constant0.triton_poi_fused_add_addmm_20)
        /*0088*/ 	.short	0x0210
        /*008a*/ 	.short	0x0024


	//----- nvinfo : EIATTR_SW_WAR
	.align		4
.L_25:
        /*008c*/ 	.byte	0x04, 0x36
        /*008e*/ 	.short	(.L_27 - .L_26)
.L_26:
        /*0090*/ 	.word	0x00000008
.L_27:


//--------------------- .nv.callgraph             --------------------------
	.section	.nv.callgraph,"",@"SHT_CUDA_CALLGRAPH"
	.align	4
	.sectionentsize	8
	.align		4
        /*0000*/ 	.word	0x00000000
	.align		4
        /*0004*/ 	.word	0xffffffff
	.align		4
        /*0008*/ 	.word	0x00000000
	.align		4
        /*000c*/ 	.word	0xfffffffe
	.align		4
        /*0010*/ 	.word	0x00000000
	.align		4
        /*0014*/ 	.word	0xfffffffd
	.align		4
        /*0018*/ 	.word	0x00000000
	.align		4
        /*001c*/ 	.word	0xfffffffc


//--------------------- .text.triton_poi_fused_add_addmm_20 --------------------------
	.section	.text.triton_poi_fused_add_addmm_20,"ax",@progbits
	.align	128
        .global         triton_poi_fused_add_addmm_20
        .type           triton_poi_fused_add_addmm_20,@function
        .size           triton_poi_fused_add_addmm_20,(.L_x_1 - triton_poi_fused_add_addmm_20)
        .other          triton_poi_fused_add_addmm_20,@"STO_CUDA_ENTRY STV_DEFAULT"
triton_poi_fused_add_addmm_20:
.text.triton_poi_fused_add_addmm_20:
[----:B------:R-:W0:Y:S02]  /*0000*/  LDC R1, c[0x0][0x28] ;  /* 0x00000a00ff017b82 */ /* 0x000e240000000800 */
[----:B------:R-:W1:Y:S01]  /*0010*/  S2R R16, SR_TID.X ;  /* 0x0000000000107919 */ /* 0x000e620000002100 */
[----:B------:R-:W2:Y:S01]  /*0020*/  LDC.64 R6, c[0x0][0x228] ;  /* 0x00008a00ff067b82 */ /* 0x000ea20000000a00 */
[----:B------:R-:W-:Y:S01]  /*0030*/  CS2R R14, SRZ ;  /* 0x00000000000e7805 */ /* 0x000fe2000001ff00 */
[----:B------:R-:W3:Y:S06]  /*0040*/  S2R R11, SR_CTAID.X ;  /* 0x00000000000b7919 */ /* 0x000eec0000002500 */
[----:B------:R-:W4:Y:S01]  /*0050*/  LDC.64 R4, c[0x0][0x210] ;  /* 0x00008400ff047b82 */ /* 0x000f220000000a00 */
[----:B------:R-:W-:-:S07]  /*0060*/  ULDC.64 UR4, c[0x0][0x208] ;  /* 0x0000820000047ab9 */ /* 0x000fce0000000a00 */
[----:B------:R-:W5:Y:S01]  /*0070*/  LDC.64 R8, c[0x0][0x218] ;  /* 0x00008600ff087b82 */ /* 0x000f620000000a00 */
[----:B-1----:R-:W-:Y:S02]  /*0080*/  LOP3.LUT R0, R16, 0xf, RZ, 0xc0, !PT ;  /* 0x0000000f10007812 */ /* 0x002fe400078ec0ff */
[----:B---3--:R-:W-:-:S03]  /*0090*/  SHF.R.S32.HI R2, RZ, 0x1b, R11 ;  /* 0x0000001bff027819 */ /* 0x008fc6000001140b */
[----:B------:R-:W-:Y:S01]  /*00a0*/  IMAD R11, R11, 0x10, R0 ;  /* 0x000000100b0b7824 */ /* 0x000fe200078e0200 */
[----:B------:R-:W-:Y:S02]  /*00b0*/  SGXT R0, R2, 0x1 ;  /* 0x000000010200781a */ /* 0x000fe40000000200 */
[----:B------:R-:W1:Y:S02]  /*00c0*/  LDC.64 R2, c[0x0][0x220] ;  /* 0x00008800ff027b82 */ /* 0x000e640000000a00 */
[----:B------:R-:W-:Y:S02]  /*00d0*/  ISETP.GE.AND P0, PT, R11, 0x10, PT ;  /* 0x000000100b00780c */ /* 0x000fe40003f06270 */
[----:B------:R-:W-:-:S04]  /*00e0*/  LEA.HI R0, R0, R11, RZ, 0x2 ;  /* 0x0000000b00007211 */ /* 0x000fc800078f10ff */
[----:B------:R-:W-:-:S05]  /*00f0*/  LOP3.LUT R0, R0, 0xfffffffc, RZ, 0xc0, !PT ;  /* 0xfffffffc00007812 */ /* 0x000fca00078ec0ff */
[----:B------:R-:W-:Y:S01]  /*0100*/  IMAD.IADD R13, R11, 0x1, -R0 ;  /* 0x000000010b0d7824 */ /* 0x000fe200078e0a00 */
[----:B------:R-:W-:Y:S01]  /*0110*/  HFMA2.MMA R0, -RZ, RZ, 0, 0 ;  /* 0x00000000ff007435 */ /* 0x000fe200000001ff */
[----:B------:R-:W-:Y:S02]  /*0120*/  IMAD.MOV.U32 R10, RZ, RZ, RZ ;  /* 0x000000ffff0a7224 */ /* 0x000fe400078e00ff */
[----:B--2---:R-:W-:Y:S01]  /*0130*/  IMAD.WIDE R6, R13, 0x4, R6 ;  /* 0x000000040d067825 */ /* 0x004fe200078e0206 */
[----:B------:R-:W-:-:S03]  /*0140*/  SHF.L.U32 R13, R11, 0x4, RZ ;  /* 0x000000040b0d7819 */ /* 0x000fc600000006ff */
[----:B----4-:R-:W-:Y:S01]  /*0150*/  IMAD.WIDE R4, R11, 0x4, R4 ;  /* 0x000000040b047825 */ /* 0x010fe200078e0204 */
[----:B------:R-:W2:Y:S03]  /*0160*/  @!P0 LDG.E.EL R15, desc[UR4][R6.64] ;  /* 0x00000004060f8981 */ /* 0x000ea6000c2e1900 */
[----:B-1----:R-:W-:Y:S01]  /*0170*/  IMAD.WIDE R2, R13, 0x4, R2 ;  /* 0x000000040d027825 */ /* 0x002fe200078e0202 */
[----:B------:R-:W2:Y:S03]  /*0180*/  @!P0 LDG.E R10, desc[UR4][R4.64] ;  /* 0x00000004040a8981 */ /* 0x000ea6000c1e1900 */
[----:B-----5:R-:W-:Y:S01]  /*0190*/  IMAD.WIDE R8, R11, 0x4, R8 ;  /* 0x000000040b087825 */ /* 0x020fe200078e0208 */
[----:B------:R-:W3:Y:S01]  /*01a0*/  @!P0 LDG.E.EL R0, desc[UR4][R2.64+0x38] ;  /* 0x0000380402008981 */ /* 0x000ee2000c2e1900 */
[----:B------:R-:W-:-:S03]  /*01b0*/  MOV R12, RZ ;  /* 0x000000ff000c7202 */ /* 0x000fc60000000f00 */
[----:B------:R-:W4:Y:S04]  /*01c0*/  @!P0 LDG.E R14, desc[UR4][R8.64] ;  /* 0x00000004080e8981 */ /* 0x000f28000c1e1900 */
[----:B------:R-:W5:Y:S01]  /*01d0*/  @!P0 LDG.E.EL R12, desc[UR4][R2.64+0x3c] ;  /* 0x00003c04020c8981 */ /* 0x000f62000c2e1900 */
[----:B------:R-:W-:-:S04]  /*01e0*/  LOP3.LUT P0, RZ, R16, 0x10, RZ, 0xc0, !PT ;  /* 0x0000001010ff7812 */ /* 0x000fc8000780c0ff */
[----:B------:R-:W-:Y:S01]  /*01f0*/  ISETP.LT.AND P0, PT, R11, 0x10, !P0 ;  /* 0x000000100b00780c */ /* 0x000fe20004701270 */
[----:B--2---:R-:W-:-:S04]  /*0200*/  FADD R7, R15, R10 ;  /* 0x0000000a0f077221 */ /* 0x004fc80000000000 */
[----:B---3--:R-:W-:Y:S01]  /*0210*/  FADD R7, R7, R0 ;  /* 0x0000000007077221 */ /* 0x008fe20000000000 */
[----:B----4-:R-:W-:-:S07]  /*0220*/  FADD R15, R14, R15 ;  /* 0x0000000f0e0f7221 */ /* 0x010fce0000000000 */
[----:B------:R1:W-:Y:S01]  /*0230*/  @P0 STG.E desc[UR4][R4.64], R7 ;  /* 0x0000000704000986 */ /* 0x0003e2000c101904 */
[----:B-----5:R-:W-:Y:S01]  /*0240*/  FADD R15, R15, R12 ;  /* 0x0000000c0f0f7221 */ /* 0x020fe20000000000 */
[----:B------:R-:W-:Y:S06]  /*0250*/  @!P0 EXIT ;  /* 0x000000000000894d */ /* 0x000fec0003800000 */
[----:B------:R-:W-:Y:S01]  /*0260*/  STG.E desc[UR4][R8.64], R15 ;  /* 0x0000000f08007986 */ /* 0x000fe2000c101904 */
[----:B------:R-:W-:Y:S05]  /*0270*/  EXIT ;  /* 0x000000000000794d */ /* 0x000fea0003800000 */
.L_x_0:
[----:B------:R-:W-:-:S00]  /*0280*/  BRA `(.L_x_0) ;  /* 0xfffffffc00fc7947 */ /* 0x000fc0000383ffff */
[----:B------:R-:W-:-:S00]  /*0290*/  NOP ;  /* 0x0000000000007918 */ /* 0x000fc00000000000 */
        /* <DEDUP_REMOVED lines=14> */
.L_x_1:


//--------------------- .nv.constant0.triton_poi_fused_add_addmm_20 --------------------------
	.section	.nv.constant0.triton_poi_fused_add_addmm_20,"a",@progbits
	.sectionflags	@""
	.align	4
.nv.constant0.triton_poi_fused_add_addmm_20:
	.zero		564
